	.headerflags	@"EF_CUDA_TEXMODE_UNIFIED EF_CUDA_64BIT_ADDRESS EF_CUDA_ACCELERATORS EF_CUDA_SM90 EF_CUDA_VIRTUAL_SM(EF_CUDA_SM90)"
	.elftype	@"ET_EXEC"


//--------------------- .nv.info                  --------------------------
	.section	.nv.info,"",@"SHT_CUDA_INFO"
	.align	4


	//----- nvinfo : EIATTR_REGCOUNT
	.align		4
        /*0000*/ 	.byte	0x04, 0x2f
        /*0002*/ 	.short	(.L_1 - .L_0)
	.align		4
.L_0:
        /*0004*/ 	.word	index@(triton_poi_fused_convolution_16)
        /*0008*/ 	.word	0x00000012


	//----- nvinfo : EIATTR_MIN_STACK_SIZE
	.align		4
.L_1:
        /*000c*/ 	.byte	0x04, 0x12
        /*000e*/ 	.short	(.L_3 - .L_2)
	.align		4
.L_2:
        /*0010*/ 	.word	index@(triton_poi_fused_convolution_16)
        /*0014*/ 	.word	0x00000000


	//----- nvinfo : EIATTR_FRAME_SIZE
	.align		4
.L_3:
        /*0018*/ 	.byte	0x04, 0x11
        /*001a*/ 	.short	(.L_5 - .L_4)
	.align		4
.L_4:
        /*001c*/ 	.word	index@(triton_poi_fused_convolution_16)
        /*0020*/ 	.word	0x00000000


	//----- nvinfo : EIATTR_MIN_STACK_SIZE
	.align		4
.L_5:
        /*0024*/ 	.byte	0x04, 0x12
        /*0026*/ 	.short	(.L_7 - .L_6)
	.align		4
.L_6:
        /*0028*/ 	.word	index@(triton_poi_fused_convolution_16)
        /*002c*/ 	.word	0x00000000
.L_7:


//--------------------- .nv.info.triton_poi_fused_convolution_16 --------------------------
	.section	.nv.info.triton_poi_fused_convolution_16,"",@"SHT_CUDA_INFO"
	.sectionflags	@""
	.align	4


	//----- nvinfo : EIATTR_CUDA_API_VERSION
	.align		4
        /*0000*/ 	.byte	0x04, 0x37
        /*0002*/ 	.short	(.L_9 - .L_8)
.L_8:
        /*0004*/ 	.word	0x0000007c


	//----- nvinfo : EIATTR_KPARAM_INFO
	.align		4
.L_9:
        /*0008*/ 	.byte	0x04, 0x17
        /*000a*/ 	.short	(.L_11 - .L_10)
.L_10:
        /*000c*/ 	.word	0x00000000
        /*0010*/ 	.short	0x0002
        /*0012*/ 	.short	0x0010
        /*0014*/ 	.byte	0x00, 0xf0, 0x11, 0x00


	//----- nvinfo : EIATTR_KPARAM_INFO
	.align		4
.L_11:
        /*0018*/ 	.byte	0x04, 0x17
        /*001a*/ 	.short	(.L_13 - .L_12)
.L_12:
        /*001c*/ 	.word	0x00000000
        /*0020*/ 	.short	0x0001
        /*0022*/ 	.short	0x0008
        /*0024*/ 	.byte	0x00, 0xf4, 0x21, 0x00


	//----- nvinfo : EIATTR_KPARAM_INFO
	.align		4
.L_13:
        /*0028*/ 	.byte	0x04, 0x17
        /*002a*/ 	.short	(.L_15 - .L_14)
.L_14:
        /*002c*/ 	.word	0x00000000
        /*0030*/ 	.short	0x0000
        /*0032*/ 	.short	0x0000
        /*0034*/ 	.byte	0x00, 0xf4, 0x21, 0x00


	//----- nvinfo : EIATTR_SPARSE_MMA_MASK
	.align		4
.L_15:
        /*0038*/ 	.byte	0x03, 0x50
        /*003a*/ 	.short	0x0000


	//----- nvinfo : EIATTR_MAXREG_COUNT
	.align		4
        /*003c*/ 	.byte	0x03, 0x1b
        /*003e*/ 	.short	0x00ff


	//----- nvinfo : EIATTR_EXIT_INSTR_OFFSETS
	.align		4
        /*0040*/ 	.byte	0x04, 0x1c
        /*0042*/ 	.short	(.L_17 - .L_16)


	//   ....[0]....
.L_16:
        /*0044*/ 	.word	0x00000260


	//----- nvinfo : EIATTR_REQNTID
	.align		4
.L_17:
        /*0048*/ 	.byte	0x04, 0x10
        /*004a*/ 	.short	(.L_19 - .L_18)
.L_18:
        /*004c*/ 	.word	0x00000080
        /*0050*/ 	.word	0x00000001
        /*0054*/ 	.word	0x00000001


	//----- nvinfo : EIATTR_CBANK_PARAM_SIZE
	.align		4
.L_19:
        /*0058*/ 	.byte	0x03, 0x19
        /*005a*/ 	.short	0x0014


	//----- nvinfo : EIATTR_PARAM_CBANK
	.align		4
        /*005c*/ 	.byte	0x04, 0x0a
        /*005e*/ 	.short	(.L_21 - .L_20)
	.align		4
.L_20:
        /*0060*/ 	.word	index@(.nv.constant0.triton_poi_fused_convolution_16)
        /*0064*/ 	.short	0x0210
        /*0066*/ 	.short	0x0014


	//----- nvinfo : EIATTR_SW_WAR
	.align		4
.L_21:
        /*0068*/ 	.byte	0x04, 0x36
        /*006a*/ 	.short	(.L_23 - .L_22)
.L_22:
        /*006c*/ 	.word	0x00000008
.L_23:


//--------------------- .nv.callgraph             --------------------------
	.section	.nv.callgraph,"",@"SHT_CUDA_CALLGRAPH"
	.align	4
	.sectionentsize	8
	.align		4
        /*0000*/ 	.word	0x00000000
	.align		4
        /*0004*/ 	.word	0xffffffff
	.align		4
        /*0008*/ 	.word	0x00000000
	.align		4
        /*000c*/ 	.word	0xfffffffe
	.align		4
        /*0010*/ 	.word	0x00000000
	.align		4
        /*0014*/ 	.word	0xfffffffd
	.align		4
        /*0018*/ 	.word	0x00000000
	.align		4
        /*001c*/ 	.word	0xfffffffc


//--------------------- .text.triton_poi_fused_convolution_16 --------------------------
	.section	.text.triton_poi_fused_convolution_16,"ax",@progbits
	.align	128
        .global         triton_poi_fused_convolution_16
        .type           triton_poi_fused_convolution_16,@function
        .size           triton_poi_fused_convolution_16,(.L_x_1 - triton_poi_fused_convolution_16)
        .other          triton_poi_fused_convolution_16,@"STO_CUDA_ENTRY STV_DEFAULT"
triton_poi_fused_convolution_16:
.text.triton_poi_fused_convolution_16:
[----:B------:R-:W-:Y:S01]  /*0000*/  LDC R1, c[0x0][0x28] ;  /* 0x00000a00ff017b82 */ /* 0x000fe20000000800 */
[----:B------:R-:W1:Y:S07]  /*0010*/  S2R R0, SR_TID.X ;  /* 0x0000000000007919 */ /* 0x000e6e0000002100 */
[----:B------:R-:W2:Y:S01]  /*0020*/  LDC.64 R2, c[0x0][0x218] ;  /* 0x00008600ff027b82 */ /* 0x000ea20000000a00 */
[----:B------:R-:W-:Y:S01]  /*0030*/  ULDC.64 UR4, c[0x0][0x208] ;  /* 0x0000820000047ab9 */ /* 0x000fe20000000a00 */
[----:B------:R-:W3:Y:S06]  /*0040*/  S2R R5, SR_CTAID.X ;  /* 0x0000000000057919 */ /* 0x000eec0000002500 */
[----:B------:R-:W4:Y:S01]  /*0050*/  LDC.64 R8, c[0x0][0x210] ;  /* 0x00008400ff087b82 */ /* 0x000f220000000a00 */
[----:B-1----:R-:W-:-:S02]  /*0060*/  SHF.L.U32 R0, R0, 0x2, RZ ;  /* 0x0000000200007819 */ /* 0x002fc400000006ff */
[----:B---3--:R-:W-:Y:S02]  /*0070*/  SHF.R.S32.HI R4, RZ, 0x15, R5 ;  /* 0x00000015ff047819 */ /* 0x008fe40000011405 */
[----:B------:R-:W-:Y:S02]  /*0080*/  LOP3.LUT R0, R0, 0x1fc, RZ, 0xc0, !PT ;  /* 0x000001fc00007812 */ /* 0x000fe400078ec0ff */
[----:B------:R-:W-:Y:S02]  /*0090*/  SGXT R4, R4, 0x1 ;  /* 0x000000010404781a */ /* 0x000fe40000000200 */
[----:B------:R-:W-:-:S04]  /*00a0*/  LEA R5, R5, R0, 0xa ;  /* 0x0000000005057211 */ /* 0x000fc800078e50ff */
[----:B------:R-:W-:Y:S01]  /*00b0*/  LEA.HI R4, R4, R5, RZ, 0x8 ;  /* 0x0000000504047211 */ /* 0x000fe200078f40ff */
[----:B----4-:R-:W-:-:S04]  /*00c0*/  IMAD.WIDE R8, R5, 0x4, R8 ;  /* 0x0000000405087825 */ /* 0x010fc800078e0208 */
[----:B------:R-:W-:Y:S01]  /*00d0*/  VIADD R0, R4, 0x200 ;  /* 0x0000020004007836 */ /* 0x000fe20000000000 */
[----:B------:R-:W-:-:S04]  /*00e0*/  SHF.R.S32.HI R4, RZ, 0x8, R4 ;  /* 0x00000008ff047819 */ /* 0x000fc80000011404 */
[----:B------:R-:W-:Y:S02]  /*00f0*/  SHF.R.S32.HI R0, RZ, 0x8, R0 ;  /* 0x00000008ff007819 */ /* 0x000fe40000011400 */
[----:B------:R-:W-:Y:S02]  /*0100*/  LEA.HI R6, R4, R4, RZ, 0x8 ;  /* 0x0000000404067211 */ /* 0x000fe400078f40ff */
[----:B------:R-:W-:Y:S02]  /*0110*/  LEA.HI R10, R0, R0, RZ, 0x8 ;  /* 0x00000000000a7211 */ /* 0x000fe400078f40ff */
[----:B------:R-:W-:Y:S02]  /*0120*/  LOP3.LUT R7, R6, 0xffffff00, RZ, 0xc0, !PT ;  /* 0xffffff0006077812 */ /* 0x000fe400078ec0ff */
[----:B------:R-:W-:Y:S02]  /*0130*/  LOP3.LUT R11, R10, 0xffffff00, RZ, 0xc0, !PT ;  /* 0xffffff000a0b7812 */ /* 0x000fe400078ec0ff */
[----:B------:R-:W-:-:S03]  /*0140*/  IADD3 R7, R4, -R7, RZ ;  /* 0x8000000704077210 */ /* 0x000fc60007ffe0ff */
[----:B------:R-:W-:Y:S02]  /*0150*/  IMAD.IADD R13, R0, 0x1, -R11 ;  /* 0x00000001000d7824 */ /* 0x000fe400078e0a0b */
[--C-:B--2---:R-:W-:Y:S02]  /*0160*/  IMAD.WIDE R10, R7, 0x4, R2.reuse ;  /* 0x00000004070a7825 */ /* 0x104fe400078e0202 */
[----:B------:R-:W2:Y:S02]  /*0170*/  LDG.E.128 R4, desc[UR4][R8.64] ;  /* 0x0000000408047981 */ /* 0x000ea4000c1e1d00 */
[----:B------:R-:W-:Y:S02]  /*0180*/  IMAD.WIDE R2, R13, 0x4, R2 ;  /* 0x000000040d027825 */ /* 0x000fe400078e0202 */
[----:B------:R-:W2:Y:S04]  /*0190*/  LDG.E.EL R10, desc[UR4][R10.64] ;  /* 0x000000040a0a7981 */ /* 0x000ea8000c2e1900 */
[----:B------:R-:W3:Y:S04]  /*01a0*/  LDG.E.EL R2, desc[UR4][R2.64] ;  /* 0x0000000402027981 */ /* 0x000ee8000c2e1900 */
[----:B------:R-:W3:Y:S01]  /*01b0*/  LDG.E.128 R12, desc[UR4][R8.64+0x800] ;  /* 0x00080004080c7981 */ /* 0x000ee2000c1e1d00 */
[--C-:B--2---:R-:W-:Y:S01]  /*01c0*/  FADD R4, R4, R10.reuse ;  /* 0x0000000a04047221 */ /* 0x104fe20000000000 */
[--C-:B------:R-:W-:Y:S01]  /*01d0*/  FADD R5, R5, R10.reuse ;  /* 0x0000000a05057221 */ /* 0x100fe20000000000 */
[--C-:B------:R-:W-:Y:S01]  /*01e0*/  FADD R6, R6, R10.reuse ;  /* 0x0000000a06067221 */ /* 0x100fe20000000000 */
[----:B------:R-:W-:Y:S01]  /*01f0*/  FADD R7, R7, R10 ;  /* 0x0000000a07077221 */ /* 0x000fe20000000000 */
[--C-:B---3--:R-:W-:Y:S01]  /*0200*/  FADD R12, R12, R2.reuse ;  /* 0x000000020c0c7221 */ /* 0x108fe20000000000 */
[--C-:B------:R-:W-:Y:S01]  /*0210*/  FADD R13, R13, R2.reuse ;  /* 0x000000020d0d7221 */ /* 0x100fe20000000000 */
[--C-:B------:R-:W-:Y:S01]  /*0220*/  FADD R14, R14, R2.reuse ;  /* 0x000000020e0e7221 */ /* 0x100fe20000000000 */
[----:B------:R-:W-:Y:S01]  /*0230*/  FADD R15, R15, R2 ;  /* 0x000000020f0f7221 */ /* 0x000fe20000000000 */
[----:B------:R-:W-:Y:S04]  /*0240*/  STG.E.128 desc[UR4][R8.64], R4 ;  /* 0x0000000408007986 */ /* 0x000fe8000c101d04 */
[----:B------:R-:W-:Y:S01]  /*0250*/  STG.E.128 desc[UR4][R8.64+0x800], R12 ;  /* 0x0008000c08007986 */ /* 0x000fe2000c101d04 */
[----:B------:R-:W-:Y:S05]  /*0260*/  EXIT ;  /* 0x000000000000794d */ /* 0x000fea0003800000 */
.L_x_0:
[----:B------:R-:W-:-:S00]  /*0270*/  BRA `(.L_x_0) ;  /* 0xfffffffc00fc7947 */ /* 0x000fc0000383ffff */
[----:B------:R-:W-:-:S00]  /*0280*/  NOP ;  /* 0x0000000000007918 */ /* 0x000fc00000000000 */
[----:B------:R-:W-:-:S00]  /*0290*/  NOP ;  /* 0x0000000000007918 */ /* 0x000fc00000000000 */
[----:B------:R-:W-:-:S00]  /*02a0*/  NOP ;  /* 0x0000000000007918 */ /* 0x000fc00000000000 */
[----:B------:R-:W-:-:S00]  /*02b0*/  NOP ;  /* 0x0000000000007918 */ /* 0x000fc00000000000 */
[----:B------:R-:W-:-:S00]  /*02c0*/  NOP ;  /* 0x0000000000007918 */ /* 0x000fc00000000000 */
[----:B------:R-:W-:-:S00]  /*02d0*/  NOP ;  /* 0x0000000000007918 */ /* 0x000fc00000000000 */
[----:B------:R-:W-:-:S00]  /*02e0*/  NOP ;  /* 0x0000000000007918 */ /* 0x000fc00000000000 */
[----:B------:R-:W-:-:S00]  /*02f0*/  NOP ;  /* 0x0000000000007918 */ /* 0x000fc00000000000 */
.L_x_1:


//--------------------- .nv.constant0.triton_poi_fused_convolution_16 --------------------------
	.section	.nv.constant0.triton_poi_fused_convolution_16,"a",@progbits
	.sectionflags	@""
	.align	4
.nv.constant0.triton_poi_fused_convolution_16:
	.zero		548
